//
// Generated by NVIDIA NVVM Compiler
//
// Compiler Build ID: CL-36424714
// Cuda compilation tools, release 13.0, V13.0.88
// Based on NVVM 20.0.0
//

.version 9.0
.target sm_100
.address_size 64

	// .globl	_Z12processArrayPi
.const .align 4 .u32 constMultiplier;
// _ZZ12processArrayPiE4temp has been demoted

.visible .entry _Z12processArrayPi(
	.param .u64 .ptr .align 1 _Z12processArrayPi_param_0
)
{
	.reg .pred 	%p<2>;
	.reg .b32 	%r<13>;
	.reg .b64 	%rd<5>;
	// demoted variable
	.shared .align 4 .b8 _ZZ12processArrayPiE4temp[32];
	ld.param.u64 	%rd1, [_Z12processArrayPi_param_0];
	mov.u32 	%r1, %tid.x;
	mov.u32 	%r3, %ctaid.x;
	mov.u32 	%r4, %ntid.x;
	mad.lo.s32 	%r2, %r3, %r4, %r1;
	setp.gt.s32 	%p1, %r2, 999;
	@%p1 bra 	$L__BB0_2;
	cvta.to.global.u64 	%rd2, %rd1;
	mul.wide.s32 	%rd3, %r2, 4;
	add.s64 	%rd4, %rd2, %rd3;
	ld.global.u32 	%r5, [%rd4];
	mul.lo.s32 	%r6, %r5, %r5;
	ld.const.u32 	%r7, [constMultiplier];
	mul.lo.s32 	%r8, %r6, %r7;
	shl.b32 	%r9, %r1, 2;
	mov.u32 	%r10, _ZZ12processArrayPiE4temp;
	add.s32 	%r11, %r10, %r9;
	st.shared.u32 	[%r11], %r8;
	bar.sync 	0;
	ld.shared.u32 	%r12, [%r11];
	st.global.u32 	[%rd4], %r12;
$L__BB0_2:
	ret;

}


// ===== COMPILED SASS (sm_100) =====

	.target	sm_100

	.elftype	@"ET_EXEC"


//--------------------- .note.nv.tkinfo           --------------------------
	.section	.note.nv.tkinfo,"",@"SHT_NOTE"
	.sectionflags	@"SHF_NOTE_NV_TKINFO"
	.tkinfo
        /*0018*/ 	.word	0x00000002
        /*0030*/ 	.string	""
        /*0030*/ 	.string	"ptxas"
        /*0030*/ 	.string	"Cuda compilation tools, release 13.0, V13.0.88"
        /*0030*/ 	.string	"Build cuda_13.0.r13.0/compiler.36424714_0"
        /*0030*/ 	.string	"-arch sm_100 -m 64 "



//--------------------- .note.nv.cuinfo           --------------------------
	.section	.note.nv.cuinfo,"",@"SHT_NOTE"
	.sectionflags	@"SHF_NOTE_NV_CUINFO"
        /*0018*/ 	.short	0x0002
        /*001a*/ 	.short	0x0064
        /*001c*/ 	.short	0x0082
	.zero		2


//--------------------- .nv.info                  --------------------------
	.section	.nv.info,"",@"SHT_CUDA_INFO"
	.align	4


	//----- nvinfo : EIATTR_REGCOUNT
	.align		4
        /*0000*/ 	.byte	0x04, 0x2f
        /*0002*/ 	.short	(.L_2 - .L_1)
	.align		4
.L_1:
        /*0004*/ 	.word	index@(_Z12processArrayPi)
        /*0008*/ 	.word	0x0000000a


	//----- nvinfo : EIATTR_FRAME_SIZE
	.align		4
.L_2:
        /*000c*/ 	.byte	0x04, 0x11
        /*000e*/ 	.short	(.L_4 - .L_3)
	.align		4
.L_3:
        /*0010*/ 	.word	index@(_Z12processArrayPi)
        /*0014*/ 	.word	0x00000000


	//----- nvinfo : EIATTR_MIN_STACK_SIZE
	.align		4
.L_4:
        /*0018*/ 	.byte	0x04, 0x12
        /*001a*/ 	.short	(.L_6 - .L_5)
	.align		4
.L_5:
        /*001c*/ 	.word	index@(_Z12processArrayPi)
        /*0020*/ 	.word	0x00000000
.L_6:


//--------------------- .nv.compat                --------------------------
	.section	.nv.compat,"",@"SHT_CUDA_COMPAT_INFO"
	.align	4
        /*0000*/ 	.byte	0x02, 0x09, 0x00, 0x00, 0x02, 0x02, 0x01, 0x00, 0x02, 0x05, 0x05, 0x00, 0x03, 0x07, 0x01, 0x01
        /*0010*/ 	.byte	0x02, 0x03, 0x00, 0x00, 0x02, 0x06, 0x01, 0x00, 0x04, 0x0b, 0x08, 0x00, 0x09, 0x00, 0x00, 0x00
        /*0020*/ 	.byte	0x00, 0x00, 0x00, 0x00


//--------------------- .nv.info._Z12processArrayPi --------------------------
	.section	.nv.info._Z12processArrayPi,"",@"SHT_CUDA_INFO"
	.sectionflags	@""
	.align	4


	//----- nvinfo : EIATTR_CUDA_API_VERSION
	.align		4
        /*0000*/ 	.byte	0x04, 0x37
        /*0002*/ 	.short	(.L_8 - .L_7)
.L_7:
        /*0004*/ 	.word	0x00000082


	//----- nvinfo : EIATTR_KPARAM_INFO
	.align		4
.L_8:
        /*0008*/ 	.byte	0x04, 0x17
        /*000a*/ 	.short	(.L_10 - .L_9)
.L_9:
        /*000c*/ 	.word	0x00000000
        /*0010*/ 	.short	0x0000
        /*0012*/ 	.short	0x0000
        /*0014*/ 	.byte	0x00, 0xf5, 0x21, 0x00


	//----- nvinfo : EIATTR_SPARSE_MMA_MASK
	.align		4
.L_10:
        /*0018*/ 	.byte	0x03, 0x50
        /*001a*/ 	.short	0x0000


	//----- nvinfo : EIATTR_MAXREG_COUNT
	.align		4
        /*001c*/ 	.byte	0x03, 0x1b
        /*001e*/ 	.short	0x00ff


	//----- nvinfo : EIATTR_NUM_BARRIERS
	.align		4
        /*0020*/ 	.byte	0x02, 0x4c
        /*0022*/ 	.byte	0x01
	.zero		1


	//----- nvinfo : EIATTR_MERCURY_ISA_VERSION
	.align		4
        /*0024*/ 	.byte	0x03, 0x5f
        /*0026*/ 	.short	0x0101


	//----- nvinfo : EIATTR_VRC_CTA_INIT_COUNT
	.align		4
        /*0028*/ 	.byte	0x02, 0x4a
	.zero		1
	.zero		1


	//----- nvinfo : EIATTR_EXIT_INSTR_OFFSETS
	.align		4
        /*002c*/ 	.byte	0x04, 0x1c
        /*002e*/ 	.short	(.L_12 - .L_11)


	//   ....[0]....
.L_11:
        /*0030*/ 	.word	0x00000060


	//   ....[1]....
        /*0034*/ 	.word	0x00000160


	//----- nvinfo : EIATTR_CBANK_PARAM_SIZE
	.align		4
.L_12:
        /*0038*/ 	.byte	0x03, 0x19
        /*003a*/ 	.short	0x0008


	//----- nvinfo : EIATTR_PARAM_CBANK
	.align		4
        /*003c*/ 	.byte	0x04, 0x0a
        /*003e*/ 	.short	(.L_14 - .L_13)
	.align		4
.L_13:
        /*0040*/ 	.word	index@(.nv.constant0._Z12processArrayPi)
        /*0044*/ 	.short	0x0380
        /*0046*/ 	.short	0x0008


	//----- nvinfo : EIATTR_SW_WAR
	.align		4
.L_14:
        /*0048*/ 	.byte	0x04, 0x36
        /*004a*/ 	.short	(.L_16 - .L_15)
.L_15:
        /*004c*/ 	.word	0x00000008
.L_16:


//--------------------- .nv.callgraph             --------------------------
	.section	.nv.callgraph,"",@"SHT_CUDA_CALLGRAPH"
	.align	4
	.sectionentsize	8
	.align		4
        /*0000*/ 	.word	0x00000000
	.align		4
        /*0004*/ 	.word	0xffffffff
	.align		4
        /*0008*/ 	.word	0x00000000
	.align		4
        /*000c*/ 	.word	0xfffffffe
	.align		4
        /*0010*/ 	.word	0x00000000
	.align		4
        /*0014*/ 	.word	0xfffffffd
	.align		4
        /*0018*/ 	.word	0x00000000
	.align		4
        /*001c*/ 	.word	0xfffffffc


//--------------------- .nv.constant3             --------------------------
	.section	.nv.constant3,"a",@progbits
	.align	4
.nv.constant3:
	.type		constMultiplier,@object
	.size		constMultiplier,(.L_0 - constMultiplier)
constMultiplier:
	.zero		4
.L_0:


//--------------------- .text._Z12processArrayPi  --------------------------
	.section	.text._Z12processArrayPi,"ax",@progbits
	.align	128
        .global         _Z12processArrayPi
        .type           _Z12processArrayPi,@function
        .size           _Z12processArrayPi,(.L_x_1 - _Z12processArrayPi)
        .other          _Z12processArrayPi,@"STO_CUDA_ENTRY STV_DEFAULT"
_Z12processArrayPi:
.text._Z12processArrayPi:
[----:B------:R-:W-:Y:S01]  /*0000*/  LDC R1, c[0x0][0x37c] ;  /* 0x0000df00ff017b82 */ /* 0x000fe20000000800 */
[----:B------:R-:W0:Y:S07]  /*0010*/  S2R R4, SR_TID.X ;  /* 0x0000000000047919 */ /* 0x000e2e0000002100 */
[----:B------:R-:W0:Y:S08]  /*0020*/  S2UR UR4, SR_CTAID.X ;  /* 0x00000000000479c3 */ /* 0x000e300000002500 */
[----:B------:R-:W0:Y:S02]  /*0030*/  LDC R5, c[0x0][0x360] ;  /* 0x0000d800ff057b82 */ /* 0x000e240000000800 */
[----:B0-----:R-:W-:-:S05]  /*0040*/  IMAD R5, R5, UR4, R4 ;  /* 0x0000000405057c24 */ /* 0x001fca000f8e0204 */
[----:B------:R-:W-:-:S13]  /*0050*/  ISETP.GT.AND P0, PT, R5, 0x3e7, PT ;  /* 0x000003e70500780c */ /* 0x000fda0003f04270 */
[----:B------:R-:W-:Y:S05]  /*0060*/  @P0 EXIT ;  /* 0x000000000000094d */ /* 0x000fea0003800000 */
[----:B------:R-:W0:Y:S01]  /*0070*/  LDC.64 R2, c[0x0][0x380] ;  /* 0x0000e000ff027b82 */ /* 0x000e220000000a00 */
[----:B------:R-:W1:Y:S01]  /*0080*/  LDCU.64 UR6, c[0x0][0x358] ;  /* 0x00006b00ff0677ac */ /* 0x000e620008000a00 */
[----:B------:R-:W2:Y:S01]  /*0090*/  LDCU UR8, c[0x3][URZ] ;  /* 0x00c00000ff0877ac */ /* 0x000ea20008000800 */
[----:B0-----:R-:W-:-:S05]  /*00a0*/  IMAD.WIDE R2, R5, 0x4, R2 ;  /* 0x0000000405027825 */ /* 0x001fca00078e0202 */
[----:B-1----:R-:W3:Y:S01]  /*00b0*/  LDG.E R0, desc[UR6][R2.64] ;  /* 0x0000000602007981 */ /* 0x002ee2000c1e1900 */
[----:B------:R-:W0:Y:S01]  /*00c0*/  S2UR UR5, SR_CgaCtaId ;  /* 0x00000000000579c3 */ /* 0x000e220000008800 */
[----:B------:R-:W-:Y:S02]  /*00d0*/  UMOV UR4, 0x400 ;  /* 0x0000040000047882 */ /* 0x000fe40000000000 */
[----:B0-----:R-:W-:-:S06]  /*00e0*/  ULEA UR4, UR5, UR4, 0x18 ;  /* 0x0000000405047291 */ /* 0x001fcc000f8ec0ff */
[----:B------:R-:W-:Y:S01]  /*00f0*/  LEA R5, R4, UR4, 0x2 ;  /* 0x0000000404057c11 */ /* 0x000fe2000f8e10ff */
[----:B---3--:R-:W-:-:S04]  /*0100*/  IMAD R0, R0, R0, RZ ;  /* 0x0000000000007224 */ /* 0x008fc800078e02ff */
[----:B--2---:R-:W-:-:S05]  /*0110*/  IMAD R0, R0, UR8, RZ ;  /* 0x0000000800007c24 */ /* 0x004fca000f8e02ff */
[----:B------:R-:W-:Y:S01]  /*0120*/  STS [R5], R0 ;  /* 0x0000000005007388 */ /* 0x000fe20000000800 */
[----:B------:R-:W-:Y:S06]  /*0130*/  BAR.SYNC.DEFER_BLOCKING 0x0 ;  /* 0x0000000000007b1d */ /* 0x000fec0000010000 */
[----:B------:R-:W0:Y:S04]  /*0140*/  LDS R7, [R5] ;  /* 0x0000000005077984 */ /* 0x000e280000000800 */
[----:B0-----:R-:W-:Y:S01]  /*0150*/  STG.E desc[UR6][R2.64], R7 ;  /* 0x0000000702007986 */ /* 0x001fe2000c101906 */
[----:B------:R-:W-:Y:S05]  /*0160*/  EXIT ;  /* 0x000000000000794d */ /* 0x000fea0003800000 */
.L_x_0:
[----:B------:R-:W-:-:S00]  /*0170*/  BRA `(.L_x_0) ;  /* 0xfffffffc00fc7947 */ /* 0x000fc0000383ffff */
[----:B------:R-:W-:-:S00]  /*0180*/  NOP ;  /* 0x0000000000007918 */ /* 0x000fc00000000000 */
[----:B------:R-:W-:-:S00]  /*0190*/  NOP ;  /* 0x0000000000007918 */ /* 0x000fc00000000000 */
[----:B------:R-:W-:-:S00]  /*01a0*/  NOP ;  /* 0x0000000000007918 */ /* 0x000fc00000000000 */
[----:B------:R-:W-:-:S00]  /*01b0*/  NOP ;  /* 0x0000000000007918 */ /* 0x000fc00000000000 */
[----:B------:R-:W-:-:S00]  /*01c0*/  NOP ;  /* 0x0000000000007918 */ /* 0x000fc00000000000 */
[----:B------:R-:W-:-:S00]  /*01d0*/  NOP ;  /* 0x0000000000007918 */ /* 0x000fc00000000000 */
[----:B------:R-:W-:-:S00]  /*01e0*/  NOP ;  /* 0x0000000000007918 */ /* 0x000fc00000000000 */
[----:B------:R-:W-:-:S00]  /*01f0*/  NOP ;  /* 0x0000000000007918 */ /* 0x000fc00000000000 */
.L_x_1:


//--------------------- .nv.shared._Z12processArrayPi --------------------------
	.section	.nv.shared._Z12processArrayPi,"aw",@nobits
	.sectionflags	@""
	.align	4
.nv.shared._Z12processArrayPi:
	.zero		1056


//--------------------- .nv.shared.reserved.0     --------------------------
	.section	.nv.shared.reserved.0,"aw",@nobits
	.weak		__nv_reservedSMEM_offset_0_alias
	.size		__nv_reservedSMEM_offset_0_alias, 0, 64
	.other		__nv_reservedSMEM_offset_0_alias,@"STO_CUDA_RESERVED_SHARED STV_DEFAULT"
__nv_reservedSMEM_offset_0_alias:
	.zero		0
	.zero		64


//--------------------- .nv.constant0._Z12processArrayPi --------------------------
	.section	.nv.constant0._Z12processArrayPi,"a",@progbits
	.sectionflags	@""
	.align	4
.nv.constant0._Z12processArrayPi:
	.zero		904


//--------------------- SYMBOLS --------------------------

	.type		.nv.reservedSmem.offset0,@object
	.size		.nv.reservedSmem.offset0,0x4
	.type		.nv.reservedSmem.cap,@object
	.size		.nv.reservedSmem.cap,0x4
